//
// Generated by NVIDIA NVVM Compiler
//
// Compiler Build ID: CL-36424714
// Cuda compilation tools, release 13.0, V13.0.88
// Based on NVVM 20.0.0
//

.version 9.0
.target sm_100
.address_size 64

	// .globl	_Z4add2PdPKd

.visible .entry _Z4add2PdPKd(
	.param .u64 .ptr .align 1 _Z4add2PdPKd_param_0,
	.param .u64 .ptr .align 1 _Z4add2PdPKd_param_1
)
{
	.reg .b32 	%r<2>;
	.reg .b64 	%rd<8>;
	.reg .b64 	%fd<4>;

	ld.param.u64 	%rd1, [_Z4add2PdPKd_param_0];
	ld.param.u64 	%rd2, [_Z4add2PdPKd_param_1];
	cvta.to.global.u64 	%rd3, %rd1;
	cvta.to.global.u64 	%rd4, %rd2;
	mov.u32 	%r1, %tid.x;
	mul.wide.u32 	%rd5, %r1, 8;
	add.s64 	%rd6, %rd4, %rd5;
	ld.global.f64 	%fd1, [%rd6+-8];
	add.s64 	%rd7, %rd3, %rd5;
	ld.global.f64 	%fd2, [%rd7];
	sub.f64 	%fd3, %fd2, %fd1;
	st.global.f64 	[%rd7], %fd3;
	ret;

}


// ===== COMPILED SASS (sm_100) =====

	.target	sm_100

	.elftype	@"ET_EXEC"


//--------------------- .note.nv.tkinfo           --------------------------
	.section	.note.nv.tkinfo,"",@"SHT_NOTE"
	.sectionflags	@"SHF_NOTE_NV_TKINFO"
	.tkinfo
        /*0018*/ 	.word	0x00000002
        /*0030*/ 	.string	""
        /*0030*/ 	.string	"ptxas"
        /*0030*/ 	.string	"Cuda compilation tools, release 13.0, V13.0.88"
        /*0030*/ 	.string	"Build cuda_13.0.r13.0/compiler.36424714_0"
        /*0030*/ 	.string	"-arch sm_100 -m 64 "



//--------------------- .note.nv.cuinfo           --------------------------
	.section	.note.nv.cuinfo,"",@"SHT_NOTE"
	.sectionflags	@"SHF_NOTE_NV_CUINFO"
        /*0018*/ 	.short	0x0002
        /*001a*/ 	.short	0x0064
        /*001c*/ 	.short	0x0082
	.zero		2


//--------------------- .nv.info                  --------------------------
	.section	.nv.info,"",@"SHT_CUDA_INFO"
	.align	4


	//----- nvinfo : EIATTR_REGCOUNT
	.align		4
        /*0000*/ 	.byte	0x04, 0x2f
        /*0002*/ 	.short	(.L_1 - .L_0)
	.align		4
.L_0:
        /*0004*/ 	.word	index@(_Z4add2PdPKd)
        /*0008*/ 	.word	0x0000000a


	//----- nvinfo : EIATTR_FRAME_SIZE
	.align		4
.L_1:
        /*000c*/ 	.byte	0x04, 0x11
        /*000e*/ 	.short	(.L_3 - .L_2)
	.align		4
.L_2:
        /*0010*/ 	.word	index@(_Z4add2PdPKd)
        /*0014*/ 	.word	0x00000000


	//----- nvinfo : EIATTR_MIN_STACK_SIZE
	.align		4
.L_3:
        /*0018*/ 	.byte	0x04, 0x12
        /*001a*/ 	.short	(.L_5 - .L_4)
	.align		4
.L_4:
        /*001c*/ 	.word	index@(_Z4add2PdPKd)
        /*0020*/ 	.word	0x00000000
.L_5:


//--------------------- .nv.compat                --------------------------
	.section	.nv.compat,"",@"SHT_CUDA_COMPAT_INFO"
	.align	4
        /*0000*/ 	.byte	0x02, 0x09, 0x00, 0x00, 0x02, 0x02, 0x01, 0x00, 0x02, 0x05, 0x05, 0x00, 0x03, 0x07, 0x01, 0x01
        /*0010*/ 	.byte	0x02, 0x03, 0x00, 0x00, 0x02, 0x06, 0x01, 0x00, 0x04, 0x0b, 0x08, 0x00, 0x01, 0x00, 0x00, 0x00
        /*0020*/ 	.byte	0x00, 0x00, 0x00, 0x00


//--------------------- .nv.info._Z4add2PdPKd     --------------------------
	.section	.nv.info._Z4add2PdPKd,"",@"SHT_CUDA_INFO"
	.sectionflags	@""
	.align	4


	//----- nvinfo : EIATTR_CUDA_API_VERSION
	.align		4
        /*0000*/ 	.byte	0x04, 0x37
        /*0002*/ 	.short	(.L_7 - .L_6)
.L_6:
        /*0004*/ 	.word	0x00000082


	//----- nvinfo : EIATTR_KPARAM_INFO
	.align		4
.L_7:
        /*0008*/ 	.byte	0x04, 0x17
        /*000a*/ 	.short	(.L_9 - .L_8)
.L_8:
        /*000c*/ 	.word	0x00000000
        /*0010*/ 	.short	0x0001
        /*0012*/ 	.short	0x0008
        /*0014*/ 	.byte	0x00, 0xf5, 0x21, 0x00


	//----- nvinfo : EIATTR_KPARAM_INFO
	.align		4
.L_9:
        /*0018*/ 	.byte	0x04, 0x17
        /*001a*/ 	.short	(.L_11 - .L_10)
.L_10:
        /*001c*/ 	.word	0x00000000
        /*0020*/ 	.short	0x0000
        /*0022*/ 	.short	0x0000
        /*0024*/ 	.byte	0x00, 0xf5, 0x21, 0x00


	//----- nvinfo : EIATTR_SPARSE_MMA_MASK
	.align		4
.L_11:
        /*0028*/ 	.byte	0x03, 0x50
        /*002a*/ 	.short	0x0000


	//----- nvinfo : EIATTR_MAXREG_COUNT
	.align		4
        /*002c*/ 	.byte	0x03, 0x1b
        /*002e*/ 	.short	0x00ff


	//----- nvinfo : EIATTR_MERCURY_ISA_VERSION
	.align		4
        /*0030*/ 	.byte	0x03, 0x5f
        /*0032*/ 	.short	0x0101


	//----- nvinfo : EIATTR_VRC_CTA_INIT_COUNT
	.align		4
        /*0034*/ 	.byte	0x02, 0x4a
	.zero		1
	.zero		1


	//----- nvinfo : EIATTR_EXIT_INSTR_OFFSETS
	.align		4
        /*0038*/ 	.byte	0x04, 0x1c
        /*003a*/ 	.short	(.L_13 - .L_12)


	//   ....[0]....
.L_12:
        /*003c*/ 	.word	0x000000b0


	//----- nvinfo : EIATTR_CBANK_PARAM_SIZE
	.align		4
.L_13:
        /*0040*/ 	.byte	0x03, 0x19
        /*0042*/ 	.short	0x0010


	//----- nvinfo : EIATTR_PARAM_CBANK
	.align		4
        /*0044*/ 	.byte	0x04, 0x0a
        /*0046*/ 	.short	(.L_15 - .L_14)
	.align		4
.L_14:
        /*0048*/ 	.word	index@(.nv.constant0._Z4add2PdPKd)
        /*004c*/ 	.short	0x0380
        /*004e*/ 	.short	0x0010


	//----- nvinfo : EIATTR_SW_WAR
	.align		4
.L_15:
        /*0050*/ 	.byte	0x04, 0x36
        /*0052*/ 	.short	(.L_17 - .L_16)
.L_16:
        /*0054*/ 	.word	0x00000008
.L_17:


//--------------------- .nv.callgraph             --------------------------
	.section	.nv.callgraph,"",@"SHT_CUDA_CALLGRAPH"
	.align	4
	.sectionentsize	8
	.align		4
        /*0000*/ 	.word	0x00000000
	.align		4
        /*0004*/ 	.word	0xffffffff
	.align		4
        /*0008*/ 	.word	0x00000000
	.align		4
        /*000c*/ 	.word	0xfffffffe
	.align		4
        /*0010*/ 	.word	0x00000000
	.align		4
        /*0014*/ 	.word	0xfffffffd
	.align		4
        /*0018*/ 	.word	0x00000000
	.align		4
        /*001c*/ 	.word	0xfffffffc


//--------------------- .text._Z4add2PdPKd        --------------------------
	.section	.text._Z4add2PdPKd,"ax",@progbits
	.align	128
        .global         _Z4add2PdPKd
        .type           _Z4add2PdPKd,@function
        .size           _Z4add2PdPKd,(.L_x_1 - _Z4add2PdPKd)
        .other          _Z4add2PdPKd,@"STO_CUDA_ENTRY STV_DEFAULT"
_Z4add2PdPKd:
.text._Z4add2PdPKd:
[----:B------:R-:W-:Y:S01]  /*0000*/  LDC R1, c[0x0][0x37c] ;  /* 0x0000df00ff017b82 */ /* 0x000fe20000000800 */
[----:B------:R-:W0:Y:S07]  /*0010*/  S2R R7, SR_TID.X ;  /* 0x0000000000077919 */ /* 0x000e2e0000002100 */
[----:B------:R-:W0:Y:S01]  /*0020*/  LDC.64 R2, c[0x0][0x388] ;  /* 0x0000e200ff027b82 */ /* 0x000e220000000a00 */
[----:B------:R-:W1:Y:S07]  /*0030*/  LDCU.64 UR4, c[0x0][0x358] ;  /* 0x00006b00ff0477ac */ /* 0x000e6e0008000a00 */
[----:B------:R-:W2:Y:S01]  /*0040*/  LDC.64 R4, c[0x0][0x380] ;  /* 0x0000e000ff047b82 */ /* 0x000ea20000000a00 */
[----:B0-----:R-:W-:-:S04]  /*0050*/  IMAD.WIDE.U32 R2, R7, 0x8, R2 ;  /* 0x0000000807027825 */ /* 0x001fc800078e0002 */
[----:B--2---:R-:W-:Y:S02]  /*0060*/  IMAD.WIDE.U32 R4, R7, 0x8, R4 ;  /* 0x0000000807047825 */ /* 0x004fe400078e0004 */
[----:B-1----:R-:W2:Y:S04]  /*0070*/  LDG.E.64 R2, desc[UR4][R2.64+-0x8] ;  /* 0xfffff80402027981 */ /* 0x002ea8000c1e1b00 */
[----:B------:R-:W2:Y:S02]  /*0080*/  LDG.E.64 R6, desc[UR4][R4.64] ;  /* 0x0000000404067981 */ /* 0x000ea4000c1e1b00 */
[----:B--2---:R-:W-:-:S07]  /*0090*/  DADD R6, -R2, R6 ;  /* 0x0000000002067229 */ /* 0x004fce0000000106 */
[----:B------:R-:W-:Y:S01]  /*00a0*/  STG.E.64 desc[UR4][R4.64], R6 ;  /* 0x0000000604007986 */ /* 0x000fe2000c101b04 */
[----:B------:R-:W-:Y:S05]  /*00b0*/  EXIT ;  /* 0x000000000000794d */ /* 0x000fea0003800000 */
.L_x_0:
[----:B------:R-:W-:-:S00]  /*00c0*/  BRA `(.L_x_0) ;  /* 0xfffffffc00fc7947 */ /* 0x000fc0000383ffff */
[----:B------:R-:W-:-:S00]  /*00d0*/  NOP ;  /* 0x0000000000007918 */ /* 0x000fc00000000000 */
        /* <DEDUP_REMOVED lines=10> */
.L_x_1:


//--------------------- .nv.shared.reserved.0     --------------------------
	.section	.nv.shared.reserved.0,"aw",@nobits
	.weak		__nv_reservedSMEM_offset_0_alias
	.size		__nv_reservedSMEM_offset_0_alias, 0, 64
	.other		__nv_reservedSMEM_offset_0_alias,@"STO_CUDA_RESERVED_SHARED STV_DEFAULT"
__nv_reservedSMEM_offset_0_alias:
	.zero		0
	.zero		64


//--------------------- .nv.constant0._Z4add2PdPKd --------------------------
	.section	.nv.constant0._Z4add2PdPKd,"a",@progbits
	.sectionflags	@""
	.align	4
.nv.constant0._Z4add2PdPKd:
	.zero		912


//--------------------- SYMBOLS --------------------------

	.type		.nv.reservedSmem.offset0,@object
	.size		.nv.reservedSmem.offset0,0x4
